	.headerflags	@"EF_CUDA_TEXMODE_UNIFIED EF_CUDA_64BIT_ADDRESS EF_CUDA_ACCELERATORS EF_CUDA_SM90 EF_CUDA_VIRTUAL_SM(EF_CUDA_SM90)"
	.elftype	@"ET_EXEC"


//--------------------- .nv.info                  --------------------------
	.section	.nv.info,"",@"SHT_CUDA_INFO"
	.align	4


	//----- nvinfo : EIATTR_REGCOUNT
	.align		4
        /*0000*/ 	.byte	0x04, 0x2f
        /*0002*/ 	.short	(.L_1 - .L_0)
	.align		4
.L_0:
        /*0004*/ 	.word	index@(triton_poi_fused__unsafe_index_add_mul_sub_27)
        /*0008*/ 	.word	0x00000014


	//----- nvinfo : EIATTR_MIN_STACK_SIZE
	.align		4
.L_1:
        /*000c*/ 	.byte	0x04, 0x12
        /*000e*/ 	.short	(.L_3 - .L_2)
	.align		4
.L_2:
        /*0010*/ 	.word	index@(triton_poi_fused__unsafe_index_add_mul_sub_27)
        /*0014*/ 	.word	0x00000000


	//----- nvinfo : EIATTR_FRAME_SIZE
	.align		4
.L_3:
        /*0018*/ 	.byte	0x04, 0x11
        /*001a*/ 	.short	(.L_5 - .L_4)
	.align		4
.L_4:
        /*001c*/ 	.word	index@(triton_poi_fused__unsafe_index_add_mul_sub_27)
        /*0020*/ 	.word	0x00000000


	//----- nvinfo : EIATTR_MIN_STACK_SIZE
	.align		4
.L_5:
        /*0024*/ 	.byte	0x04, 0x12
        /*0026*/ 	.short	(.L_7 - .L_6)
	.align		4
.L_6:
        /*0028*/ 	.word	index@(triton_poi_fused__unsafe_index_add_mul_sub_27)
        /*002c*/ 	.word	0x00000000
.L_7:


//--------------------- .nv.info.triton_poi_fused__unsafe_index_add_mul_sub_27 --------------------------
	.section	.nv.info.triton_poi_fused__unsafe_index_add_mul_sub_27,"",@"SHT_CUDA_INFO"
	.sectionflags	@""
	.align	4


	//----- nvinfo : EIATTR_CUDA_API_VERSION
	.align		4
        /*0000*/ 	.byte	0x04, 0x37
        /*0002*/ 	.short	(.L_9 - .L_8)
.L_8:
        /*0004*/ 	.word	0x0000007c


	//----- nvinfo : EIATTR_KPARAM_INFO
	.align		4
.L_9:
        /*0008*/ 	.byte	0x04, 0x17
        /*000a*/ 	.short	(.L_11 - .L_10)
.L_10:
        /*000c*/ 	.word	0x00000000
        /*0010*/ 	.short	0x0006
        /*0012*/ 	.short	0x0030
        /*0014*/ 	.byte	0x00, 0xf0, 0x11, 0x00


	//----- nvinfo : EIATTR_KPARAM_INFO
	.align		4
.L_11:
        /*0018*/ 	.byte	0x04, 0x17
        /*001a*/ 	.short	(.L_13 - .L_12)
.L_12:
        /*001c*/ 	.word	0x00000000
        /*0020*/ 	.short	0x0005
        /*0022*/ 	.short	0x0028
        /*0024*/ 	.byte	0x00, 0xf4, 0x21, 0x00


	//----- nvinfo : EIATTR_KPARAM_INFO
	.align		4
.L_13:
        /*0028*/ 	.byte	0x04, 0x17
        /*002a*/ 	.short	(.L_15 - .L_14)
.L_14:
        /*002c*/ 	.word	0x00000000
        /*0030*/ 	.short	0x0004
        /*0032*/ 	.short	0x0020
        /*0034*/ 	.byte	0x00, 0xf4, 0x21, 0x00


	//----- nvinfo : EIATTR_KPARAM_INFO
	.align		4
.L_15:
        /*0038*/ 	.byte	0x04, 0x17
        /*003a*/ 	.short	(.L_17 - .L_16)
.L_16:
        /*003c*/ 	.word	0x00000000
        /*0040*/ 	.short	0x0003
        /*0042*/ 	.short	0x0018
        /*0044*/ 	.byte	0x00, 0xf4, 0x21, 0x00


	//----- nvinfo : EIATTR_KPARAM_INFO
	.align		4
.L_17:
        /*0048*/ 	.byte	0x04, 0x17
        /*004a*/ 	.short	(.L_19 - .L_18)
.L_18:
        /*004c*/ 	.word	0x00000000
        /*0050*/ 	.short	0x0002
        /*0052*/ 	.short	0x0010
        /*0054*/ 	.byte	0x00, 0xf4, 0x21, 0x00


	//----- nvinfo : EIATTR_KPARAM_INFO
	.align		4
.L_19:
        /*0058*/ 	.byte	0x04, 0x17
        /*005a*/ 	.short	(.L_21 - .L_20)
.L_20:
        /*005c*/ 	.word	0x00000000
        /*0060*/ 	.short	0x0001
        /*0062*/ 	.short	0x0008
        /*0064*/ 	.byte	0x00, 0xf4, 0x21, 0x00


	//----- nvinfo : EIATTR_KPARAM_INFO
	.align		4
.L_21:
        /*0068*/ 	.byte	0x04, 0x17
        /*006a*/ 	.short	(.L_23 - .L_22)
.L_22:
        /*006c*/ 	.word	0x00000000
        /*0070*/ 	.short	0x0000
        /*0072*/ 	.short	0x0000
        /*0074*/ 	.byte	0x00, 0xf4, 0x21, 0x00


	//----- nvinfo : EIATTR_SPARSE_MMA_MASK
	.align		4
.L_23:
        /*0078*/ 	.byte	0x03, 0x50
        /*007a*/ 	.short	0x0000


	//----- nvinfo : EIATTR_MAXREG_COUNT
	.align		4
        /*007c*/ 	.byte	0x03, 0x1b
        /*007e*/ 	.short	0x00ff


	//----- nvinfo : EIATTR_EXIT_INSTR_OFFSETS
	.align		4
        /*0080*/ 	.byte	0x04, 0x1c
        /*0082*/ 	.short	(.L_25 - .L_24)


	//   ....[0]....
.L_24:
        /*0084*/ 	.word	0x000003e0


	//   ....[1]....
        /*0088*/ 	.word	0x00000400


	//----- nvinfo : EIATTR_REQNTID
	.align		4
.L_25:
        /*008c*/ 	.byte	0x04, 0x10
        /*008e*/ 	.short	(.L_27 - .L_26)
.L_26:
        /*0090*/ 	.word	0x00000080
        /*0094*/ 	.word	0x00000001
        /*0098*/ 	.word	0x00000001


	//----- nvinfo : EIATTR_CBANK_PARAM_SIZE
	.align		4
.L_27:
        /*009c*/ 	.byte	0x03, 0x19
        /*009e*/ 	.short	0x0034


	//----- nvinfo : EIATTR_PARAM_CBANK
	.align		4
        /*00a0*/ 	.byte	0x04, 0x0a
        /*00a2*/ 	.short	(.L_29 - .L_28)
	.align		4
.L_28:
        /*00a4*/ 	.word	index@(.nv.constant0.triton_poi_fused__unsafe_index_add_mul_sub_27)
        /*00a8*/ 	.short	0x0210
        /*00aa*/ 	.short	0x0034


	//----- nvinfo : EIATTR_SW_WAR
	.align		4
.L_29:
        /*00ac*/ 	.byte	0x04, 0x36
        /*00ae*/ 	.short	(.L_31 - .L_30)
.L_30:
        /*00b0*/ 	.word	0x00000008
.L_31:


//--------------------- .nv.callgraph             --------------------------
	.section	.nv.callgraph,"",@"SHT_CUDA_CALLGRAPH"
	.align	4
	.sectionentsize	8
	.align		4
        /*0000*/ 	.word	0x00000000
	.align		4
        /*0004*/ 	.word	0xffffffff
	.align		4
        /*0008*/ 	.word	0x00000000
	.align		4
        /*000c*/ 	.word	0xfffffffe
	.align		4
        /*0010*/ 	.word	0x00000000
	.align		4
        /*0014*/ 	.word	0xfffffffd
	.align		4
        /*0018*/ 	.word	0x00000000
	.align		4
        /*001c*/ 	.word	0xfffffffc


//--------------------- .text.triton_poi_fused__unsafe_index_add_mul_sub_27 --------------------------
	.section	.text.triton_poi_fused__unsafe_index_add_mul_sub_27,"ax",@progbits
	.align	128
        .global         triton_poi_fused__unsafe_index_add_mul_sub_27
        .type           triton_poi_fused__unsafe_index_add_mul_sub_27,@function
        .size           triton_poi_fused__unsafe_index_add_mul_sub_27,(.L_x_1 - triton_poi_fused__unsafe_index_add_mul_sub_27)
        .other          triton_poi_fused__unsafe_index_add_mul_sub_27,@"STO_CUDA_ENTRY STV_DEFAULT"
triton_poi_fused__unsafe_index_add_mul_sub_27:
.text.triton_poi_fused__unsafe_index_add_mul_sub_27:
[----:B------:R-:W0:Y:S02]  /*0000*/  LDC R1, c[0x0][0x28] ;  /* 0x00000a00ff017b82 */ /* 0x000e240000000800 */
[----:B------:R-:W1:Y:S01]  /*0010*/  S2R R3, SR_TID.X ;  /* 0x0000000000037919 */ /* 0x000e620000002100 */
[----:B------:R-:W2:Y:S01]  /*0020*/  LDC.64 R12, c[0x0][0x210] ;  /* 0x00008400ff0c7b82 */ /* 0x000ea20000000a00 */
[----:B------:R-:W-:Y:S01]  /*0030*/  CS2R R8, SRZ ;  /* 0x0000000000087805 */ /* 0x000fe2000001ff00 */
[----:B------:R-:W-:Y:S01]  /*0040*/  ULDC.64 UR4, c[0x0][0x208] ;  /* 0x0000820000047ab9 */ /* 0x000fe20000000a00 */
[----:B------:R-:W3:Y:S05]  /*0050*/  S2R R2, SR_CTAID.X ;  /* 0x0000000000027919 */ /* 0x000eea0000002500 */
[----:B------:R-:W4:Y:S08]  /*0060*/  LDC.64 R4, c[0x0][0x218] ;  /* 0x00008600ff047b82 */ /* 0x000f300000000a00 */
[----:B------:R-:W5:Y:S01]  /*0070*/  LDC.64 R14, c[0x0][0x228] ;  /* 0x00008a00ff0e7b82 */ /* 0x000f620000000a00 */
[----:B------:R-:W-:Y:S01]  /*0080*/  CS2R R10, SRZ ;  /* 0x00000000000a7805 */ /* 0x000fe2000001ff00 */
[----:B------:R-:W-:Y:S01]  /*0090*/  ULDC.64 UR6, c[0x0][0x220] ;  /* 0x0000880000067ab9 */ /* 0x000fe20000000a00 */
[----:B-1----:R-:W-:-:S05]  /*00a0*/  LOP3.LUT R3, R3, 0x7f, RZ, 0xc0, !PT ;  /* 0x0000007f03037812 */ /* 0x002fca00078ec0ff */
[----:B---3--:R-:W-:-:S05]  /*00b0*/  IMAD R0, R2, 0x80, R3 ;  /* 0x0000008002007824 */ /* 0x008fca00078e0203 */
[C---:B------:R-:W-:Y:S02]  /*00c0*/  LEA.HI R3, R0.reuse, R0, RZ, 0x1 ;  /* 0x0000000000037211 */ /* 0x040fe400078f08ff */
[----:B------:R-:W-:Y:S02]  /*00d0*/  ISETP.GE.AND P0, PT, R0, 0x200, PT ;  /* 0x000002000000780c */ /* 0x000fe40003f06270 */
[----:B------:R-:W-:-:S04]  /*00e0*/  SHF.R.S32.HI R6, RZ, 0x1, R3 ;  /* 0x00000001ff067819 */ /* 0x000fc80000011403 */
[C---:B------:R-:W-:Y:S02]  /*00f0*/  LEA.HI R7, R3.reuse, R6, RZ, 0x1 ;  /* 0x0000000603077211 */ /* 0x040fe400078f08ff */
[----:B------:R-:W-:Y:S02]  /*0100*/  LOP3.LUT R3, R3, 0xfffffffe, RZ, 0xc0, !PT ;  /* 0xfffffffe03037812 */ /* 0x000fe400078ec0ff */
[----:B------:R-:W-:-:S05]  /*0110*/  LOP3.LUT R7, R7, 0xfffffffe, RZ, 0xc0, !PT ;  /* 0xfffffffe07077812 */ /* 0x000fca00078ec0ff */
[----:B------:R-:W-:-:S04]  /*0120*/  IMAD.IADD R7, R6, 0x1, -R7 ;  /* 0x0000000106077824 */ /* 0x000fc800078e0a07 */
[----:B--2---:R-:W-:-:S05]  /*0130*/  IMAD.WIDE R12, R7, 0x8, R12 ;  /* 0x00000008070c7825 */ /* 0x004fca00078e020c */
[----:B------:R-:W2:Y:S01]  /*0140*/  @!P0 LDG.E.EL.64 R8, desc[UR4][R12.64] ;  /* 0x000000040c088981 */ /* 0x000ea2000c2e1b00 */
[----:B------:R-:W-:Y:S01]  /*0150*/  IMAD.IADD R3, R0, 0x1, -R3 ;  /* 0x0000000100037824 */ /* 0x000fe200078e0a03 */
[----:B------:R-:W-:-:S03]  /*0160*/  CS2R R6, SRZ ;  /* 0x0000000000067805 */ /* 0x000fc6000001ff00 */
[----:B----4-:R-:W-:-:S04]  /*0170*/  IMAD.WIDE R4, R3, 0x8, R4 ;  /* 0x0000000803047825 */ /* 0x010fc800078e0204 */
[C---:B-----5:R-:W-:Y:S01]  /*0180*/  IMAD.WIDE R14, R3.reuse, 0x8, R14 ;  /* 0x00000008030e7825 */ /* 0x060fe200078e020e */
[----:B------:R1:W3:Y:S04]  /*0190*/  @!P0 LDG.E.EL.64 R10, desc[UR4][R4.64] ;  /* 0x00000004040a8981 */ /* 0x0002e8000c2e1b00 */
[----:B------:R-:W4:Y:S01]  /*01a0*/  @!P0 LDG.E.EL.64 R6, desc[UR4][R14.64] ;  /* 0x000000040e068981 */ /* 0x000f22000c2e1b00 */
[----:B------:R-:W-:Y:S01]  /*01b0*/  SHF.R.S32.HI R16, RZ, 0x18, R2 ;  /* 0x00000018ff107819 */ /* 0x000fe20000011402 */
[----:B-1----:R-:W1:Y:S02]  /*01c0*/  LDC.64 R4, c[0x0][0x230] ;  /* 0x00008c00ff047b82 */ /* 0x002e640000000a00 */
[----:B-1----:R-:W-:Y:S01]  /*01d0*/  IMAD.WIDE R4, R3, 0x4, R4 ;  /* 0x0000000403047825 */ /* 0x002fe200078e0204 */
[----:B--2---:R-:W-:-:S04]  /*01e0*/  SHF.R.U32.HI R17, RZ, 0x1e, R9 ;  /* 0x0000001eff117819 */ /* 0x004fc80000011609 */
[----:B------:R-:W-:-:S04]  /*01f0*/  LOP3.LUT R17, R17, 0x2, RZ, 0xc0, !PT ;  /* 0x0000000211117812 */ /* 0x000fc800078ec0ff */
[----:B------:R-:W-:Y:S02]  /*0200*/  IADD3 R12, P1, R8, R17, RZ ;  /* 0x00000011080c7210 */ /* 0x000fe40007f3e0ff */
[C---:B---3--:R-:W-:Y:S02]  /*0210*/  LEA R13, P2, R10.reuse, UR6, 0x2 ;  /* 0x000000060a0d7c11 */ /* 0x048fe4000f8410ff */
[----:B------:R-:W-:Y:S01]  /*0220*/  SHF.R.U32.HI R8, RZ, 0x1c, R11 ;  /* 0x0000001cff087819 */ /* 0x000fe2000001160b */
[----:B------:R-:W-:Y:S01]  /*0230*/  IMAD.X R9, RZ, RZ, R9, P1 ;  /* 0x000000ffff097224 */ /* 0x000fe200008e0609 */
[----:B----4-:R-:W-:Y:S02]  /*0240*/  SHF.R.U32.HI R2, RZ, 0x1c, R7 ;  /* 0x0000001cff027819 */ /* 0x010fe40000011607 */
[----:B------:R-:W-:Y:S02]  /*0250*/  LEA.HI.X R10, R10, UR7, R11, 0x2, P2 ;  /* 0x000000070a0a7c11 */ /* 0x000fe400090f140b */
[C---:B------:R-:W-:Y:S01]  /*0260*/  SHF.L.U64.HI R14, R12.reuse, 0x3, R9 ;  /* 0x000000030c0e7819 */ /* 0x040fe20000010209 */
[----:B------:R-:W-:Y:S01]  /*0270*/  IMAD.SHL.U32 R12, R12, 0x8, RZ ;  /* 0x000000080c0c7824 */ /* 0x000fe200078e00ff */
[----:B------:R-:W-:-:S02]  /*0280*/  LEA R11, P3, R6, UR6, 0x2 ;  /* 0x00000006060b7c11 */ /* 0x000fc4000f8610ff */
[----:B------:R-:W-:Y:S02]  /*0290*/  LOP3.LUT R2, R2, 0x8, RZ, 0xc0, !PT ;  /* 0x0000000802027812 */ /* 0x000fe400078ec0ff */
[----:B------:R-:W-:Y:S02]  /*02a0*/  LOP3.LUT R8, R8, 0x8, RZ, 0xc0, !PT ;  /* 0x0000000808087812 */ /* 0x000fe400078ec0ff */
[----:B------:R-:W-:Y:S02]  /*02b0*/  SGXT R9, R16, 0x1 ;  /* 0x000000011009781a */ /* 0x000fe40000000200 */
[----:B------:R-:W-:Y:S02]  /*02c0*/  LEA.HI.X R7, R6, UR7, R7, 0x2, P3 ;  /* 0x0000000706077c11 */ /* 0x000fe400098f1407 */
[C---:B------:R-:W-:Y:S02]  /*02d0*/  IADD3 R6, P3, P4, R12.reuse, R11, R2 ;  /* 0x0000000b0c067210 */ /* 0x040fe40007c7e002 */
[----:B------:R-:W-:-:S02]  /*02e0*/  IADD3 R8, P2, P1, R12, R13, R8 ;  /* 0x0000000d0c087210 */ /* 0x000fc4000795e008 */
[----:B------:R-:W-:Y:S02]  /*02f0*/  CS2R R12, SRZ ;  /* 0x00000000000c7805 */ /* 0x000fe4000001ff00 */
[----:B------:R-:W-:Y:S02]  /*0300*/  LEA.HI R2, R9, R0, RZ, 0x2 ;  /* 0x0000000009027211 */ /* 0x000fe400078f10ff */
[C---:B------:R-:W-:Y:S02]  /*0310*/  IADD3.X R9, R14.reuse, R10, RZ, P2, P1 ;  /* 0x0000000a0e097210 */ /* 0x040fe400017e24ff */
[----:B------:R-:W-:Y:S02]  /*0320*/  IADD3.X R7, R14, R7, RZ, P3, P4 ;  /* 0x000000070e077210 */ /* 0x000fe40001fe84ff */
[----:B------:R-:W-:Y:S01]  /*0330*/  LOP3.LUT R11, R2, 0xfffffffc, RZ, 0xc0, !PT ;  /* 0xfffffffc020b7812 */ /* 0x000fe200078ec0ff */
[----:B------:R-:W-:Y:S01]  /*0340*/  IMAD.MOV.U32 R10, RZ, RZ, RZ ;  /* 0x000000ffff0a7224 */ /* 0x000fe200078e00ff */
[----:B------:R-:W1:Y:S03]  /*0350*/  LDC.64 R2, c[0x0][0x238] ;  /* 0x00008e00ff027b82 */ /* 0x000e660000000a00 */
[----:B------:R-:W-:-:S02]  /*0360*/  IMAD.WIDE R8, R11, 0x4, R8 ;  /* 0x000000040b087825 */ /* 0x000fc400078e0208 */
[----:B------:R-:W2:Y:S02]  /*0370*/  @!P0 LDG.E.EL R10, desc[UR4][R4.64] ;  /* 0x00000004040a8981 */ /* 0x000ea4000c2e1900 */
[----:B------:R-:W-:Y:S02]  /*0380*/  IMAD.WIDE R6, R11, 0x4, R6 ;  /* 0x000000040b067825 */ /* 0x000fe400078e0206 */
[----:B------:R-:W3:Y:S04]  /*0390*/  @!P0 LDG.E.EL R13, desc[UR4][R8.64] ;  /* 0x00000004080d8981 */ /* 0x000ee8000c2e1900 */
[----:B------:R-:W3:Y:S01]  /*03a0*/  @!P0 LDG.E.EL R12, desc[UR4][R6.64] ;  /* 0x00000004060c8981 */ /* 0x000ee2000c2e1900 */
[----:B-1----:R-:W-:-:S04]  /*03b0*/  IMAD.WIDE R2, R0, 0x4, R2 ;  /* 0x0000000400027825 */ /* 0x002fc800078e0202 */
[----:B---3--:R-:W-:-:S04]  /*03c0*/  FADD R12, R12, -R13 ;  /* 0x8000000d0c0c7221 */ /* 0x008fc80000000000 */
[----:B--2---:R-:W-:Y:S01]  /*03d0*/  FFMA R13, R12, R10, R13 ;  /* 0x0000000a0c0d7223 */ /* 0x004fe2000000000d */
[----:B------:R-:W-:Y:S06]  /*03e0*/  @P0 EXIT ;  /* 0x000000000000094d */ /* 0x000fec0003800000 */
[----:B------:R-:W-:Y:S01]  /*03f0*/  STG.E desc[UR4][R2.64], R13 ;  /* 0x0000000d02007986 */ /* 0x000fe2000c101904 */
[----:B------:R-:W-:Y:S05]  /*0400*/  EXIT ;  /* 0x000000000000794d */ /* 0x000fea0003800000 */
.L_x_0:
[----:B------:R-:W-:-:S00]  /*0410*/  BRA `(.L_x_0) ;  /* 0xfffffffc00fc7947 */ /* 0x000fc0000383ffff */
[----:B------:R-:W-:-:S00]  /*0420*/  NOP ;  /* 0x0000000000007918 */ /* 0x000fc00000000000 */
        /* <DEDUP_REMOVED lines=13> */
.L_x_1:


//--------------------- .nv.constant0.triton_poi_fused__unsafe_index_add_mul_sub_27 --------------------------
	.section	.nv.constant0.triton_poi_fused__unsafe_index_add_mul_sub_27,"a",@progbits
	.sectionflags	@""
	.align	4
.nv.constant0.triton_poi_fused__unsafe_index_add_mul_sub_27:
	.zero		580
